//
// Generated by NVIDIA NVVM Compiler
//
// Compiler Build ID: CL-36424714
// Cuda compilation tools, release 13.0, V13.0.88
// Based on NVVM 20.0.0
//

.version 9.0
.target sm_100
.address_size 64

	// .globl	_Z7findMinPiS_
.extern .func  (.param .b32 func_retval0) vprintf
(
	.param .b64 vprintf_param_0,
	.param .b64 vprintf_param_1
)
;
.global .align 1 .b8 $str[8] = {104, 101, 114, 101, 32, 51, 10};
.global .align 1 .b8 $str$1[23] = {109, 105, 110, 32, 102, 111, 114, 32, 116, 104, 114, 101, 97, 100, 32, 37, 100, 58, 32, 37, 100, 10};

.visible .entry _Z7findMinPiS_(
	.param .u64 .ptr .align 1 _Z7findMinPiS__param_0,
	.param .u64 .ptr .align 1 _Z7findMinPiS__param_1
)
{
	.local .align 8 .b8 	__local_depot0[8];
	.reg .b64 	%SP;
	.reg .b64 	%SPL;
	.reg .pred 	%p<2>;
	.reg .b32 	%r<22>;
	.reg .b64 	%rd<19>;

	mov.u64 	%SPL, __local_depot0;
	cvta.local.u64 	%SP, %SPL;
	ld.param.u64 	%rd5, [_Z7findMinPiS__param_0];
	ld.param.u64 	%rd4, [_Z7findMinPiS__param_1];
	cvta.to.global.u64 	%rd6, %rd5;
	mov.u32 	%r1, %tid.x;
	mul.wide.u32 	%rd7, %r1, 4000000;
	add.s64 	%rd8, %rd7, %rd6;
	add.s64 	%rd18, %rd8, 8;
	mov.b32 	%r21, 1000000000;
	mov.b32 	%r20, 0;
$L__BB0_1:
	ld.global.u32 	%r9, [%rd18+-8];
	min.s32 	%r10, %r21, %r9;
	ld.global.u32 	%r11, [%rd18+-4];
	min.s32 	%r12, %r10, %r11;
	ld.global.u32 	%r13, [%rd18];
	min.s32 	%r4, %r12, %r13;
	setp.eq.s32 	%p1, %r20, 999996;
	@%p1 bra 	$L__BB0_3;
	ld.global.u32 	%r14, [%rd18+4];
	min.s32 	%r21, %r4, %r14;
	add.s32 	%r20, %r20, 4;
	add.s64 	%rd18, %rd18, 16;
	bra.uni 	$L__BB0_1;
$L__BB0_3:
	add.u64 	%rd9, %SP, 0;
	add.u64 	%rd10, %SPL, 0;
	cvta.to.global.u64 	%rd11, %rd4;
	mov.u64 	%rd12, $str;
	cvta.global.u64 	%rd13, %rd12;
	{ // callseq 0, 0
	.param .b64 param0;
	st.param.b64 	[param0], %rd13;
	.param .b64 param1;
	st.param.b64 	[param1], 0;
	.param .b32 retval0;
	call.uni (retval0), 
	vprintf, 
	(
	param0, 
	param1
	);
	ld.param.b32 	%r15, [retval0];
	} // callseq 0
	mul.wide.u32 	%rd14, %r1, 4;
	add.s64 	%rd15, %rd11, %rd14;
	ld.global.u32 	%r17, [%rd15];
	st.local.v2.u32 	[%rd10], {%r1, %r17};
	mov.u64 	%rd16, $str$1;
	cvta.global.u64 	%rd17, %rd16;
	{ // callseq 1, 0
	.param .b64 param0;
	st.param.b64 	[param0], %rd17;
	.param .b64 param1;
	st.param.b64 	[param1], %rd9;
	.param .b32 retval0;
	call.uni (retval0), 
	vprintf, 
	(
	param0, 
	param1
	);
	ld.param.b32 	%r18, [retval0];
	} // callseq 1
	st.global.u32 	[%rd15], %r4;
	ret;

}


// ===== COMPILED SASS (sm_100) =====

	.target	sm_100

	.elftype	@"ET_EXEC"


//--------------------- .note.nv.tkinfo           --------------------------
	.section	.note.nv.tkinfo,"",@"SHT_NOTE"
	.sectionflags	@"SHF_NOTE_NV_TKINFO"
	.tkinfo
        /*0018*/ 	.word	0x00000002
        /*0030*/ 	.string	""
        /*0030*/ 	.string	"ptxas"
        /*0030*/ 	.string	"Cuda compilation tools, release 13.0, V13.0.88"
        /*0030*/ 	.string	"Build cuda_13.0.r13.0/compiler.36424714_0"
        /*0030*/ 	.string	"-arch sm_100 -m 64 "



//--------------------- .note.nv.cuinfo           --------------------------
	.section	.note.nv.cuinfo,"",@"SHT_NOTE"
	.sectionflags	@"SHF_NOTE_NV_CUINFO"
        /*0018*/ 	.short	0x0002
        /*001a*/ 	.short	0x0064
        /*001c*/ 	.short	0x0082
	.zero		2


//--------------------- .nv.info                  --------------------------
	.section	.nv.info,"",@"SHT_CUDA_INFO"
	.align	4


	//----- nvinfo : EIATTR_REGCOUNT
	.align		4
        /*0000*/ 	.byte	0x04, 0x2f
        /*0002*/ 	.short	(.L_3 - .L_2)
	.align		4
.L_2:
        /*0004*/ 	.word	index@(_Z7findMinPiS_)
        /*0008*/ 	.word	0x0000001e


	//----- nvinfo : EIATTR_FRAME_SIZE
	.align		4
.L_3:
        /*000c*/ 	.byte	0x04, 0x11
        /*000e*/ 	.short	(.L_5 - .L_4)
	.align		4
.L_4:
        /*0010*/ 	.word	index@(_Z7findMinPiS_)
        /*0014*/ 	.word	0x00000008


	//----- nvinfo : EIATTR_MIN_STACK_SIZE
	.align		4
.L_5:
        /*0018*/ 	.byte	0x04, 0x12
        /*001a*/ 	.short	(.L_7 - .L_6)
	.align		4
.L_6:
        /*001c*/ 	.word	index@(_Z7findMinPiS_)
        /*0020*/ 	.word	0x00000008
.L_7:


//--------------------- .nv.compat                --------------------------
	.section	.nv.compat,"",@"SHT_CUDA_COMPAT_INFO"
	.align	4
        /*0000*/ 	.byte	0x02, 0x09, 0x00, 0x00, 0x02, 0x02, 0x01, 0x00, 0x02, 0x05, 0x05, 0x00, 0x03, 0x07, 0x01, 0x01
        /*0010*/ 	.byte	0x02, 0x03, 0x00, 0x00, 0x02, 0x06, 0x01, 0x00, 0x04, 0x0b, 0x08, 0x00, 0x09, 0x00, 0x00, 0x00
        /*0020*/ 	.byte	0x00, 0x00, 0x00, 0x00


//--------------------- .nv.info._Z7findMinPiS_   --------------------------
	.section	.nv.info._Z7findMinPiS_,"",@"SHT_CUDA_INFO"
	.sectionflags	@""
	.align	4


	//----- nvinfo : EIATTR_CUDA_API_VERSION
	.align		4
        /*0000*/ 	.byte	0x04, 0x37
        /*0002*/ 	.short	(.L_9 - .L_8)
.L_8:
        /*0004*/ 	.word	0x00000082


	//----- nvinfo : EIATTR_KPARAM_INFO
	.align		4
.L_9:
        /*0008*/ 	.byte	0x04, 0x17
        /*000a*/ 	.short	(.L_11 - .L_10)
.L_10:
        /*000c*/ 	.word	0x00000000
        /*0010*/ 	.short	0x0001
        /*0012*/ 	.short	0x0008
        /*0014*/ 	.byte	0x00, 0xf5, 0x21, 0x00


	//----- nvinfo : EIATTR_KPARAM_INFO
	.align		4
.L_11:
        /*0018*/ 	.byte	0x04, 0x17
        /*001a*/ 	.short	(.L_13 - .L_12)
.L_12:
        /*001c*/ 	.word	0x00000000
        /*0020*/ 	.short	0x0000
        /*0022*/ 	.short	0x0000
        /*0024*/ 	.byte	0x00, 0xf5, 0x21, 0x00


	//----- nvinfo : EIATTR_SPARSE_MMA_MASK
	.align		4
.L_13:
        /*0028*/ 	.byte	0x03, 0x50
        /*002a*/ 	.short	0x0000


	//----- nvinfo : EIATTR_MAXREG_COUNT
	.align		4
        /*002c*/ 	.byte	0x03, 0x1b
        /*002e*/ 	.short	0x00ff


	//----- nvinfo : EIATTR_EXTERNS
	.align		4
        /*0030*/ 	.byte	0x04, 0x0f
        /*0032*/ 	.short	(.L_15 - .L_14)


	//   ....[0]....
	.align		4
.L_14:
        /*0034*/ 	.word	index@(vprintf)


	//----- nvinfo : EIATTR_MERCURY_ISA_VERSION
	.align		4
.L_15:
        /*0038*/ 	.byte	0x03, 0x5f
        /*003a*/ 	.short	0x0101


	//----- nvinfo : EIATTR_VRC_CTA_INIT_COUNT
	.align		4
        /*003c*/ 	.byte	0x02, 0x4a
	.zero		1
	.zero		1


	//----- nvinfo : EIATTR_SYSCALL_OFFSETS
	.align		4
        /*0040*/ 	.byte	0x04, 0x46
        /*0042*/ 	.short	(.L_17 - .L_16)


	//   ....[0]....
.L_16:
        /*0044*/ 	.word	0x00000ae0


	//   ....[1]....
        /*0048*/ 	.word	0x00000ba0


	//----- nvinfo : EIATTR_EXIT_INSTR_OFFSETS
	.align		4
.L_17:
        /*004c*/ 	.byte	0x04, 0x1c
        /*004e*/ 	.short	(.L_19 - .L_18)


	//   ....[0]....
.L_18:
        /*0050*/ 	.word	0x00000bc0


	//----- nvinfo : EIATTR_CBANK_PARAM_SIZE
	.align		4
.L_19:
        /*0054*/ 	.byte	0x03, 0x19
        /*0056*/ 	.short	0x0010


	//----- nvinfo : EIATTR_PARAM_CBANK
	.align		4
        /*0058*/ 	.byte	0x04, 0x0a
        /*005a*/ 	.short	(.L_21 - .L_20)
	.align		4
.L_20:
        /*005c*/ 	.word	index@(.nv.constant0._Z7findMinPiS_)
        /*0060*/ 	.short	0x0380
        /*0062*/ 	.short	0x0010


	//----- nvinfo : EIATTR_SW_WAR
	.align		4
.L_21:
        /*0064*/ 	.byte	0x04, 0x36
        /*0066*/ 	.short	(.L_23 - .L_22)
.L_22:
        /*0068*/ 	.word	0x00000008
.L_23:


//--------------------- .nv.callgraph             --------------------------
	.section	.nv.callgraph,"",@"SHT_CUDA_CALLGRAPH"
	.align	4
	.sectionentsize	8
	.align		4
        /*0000*/ 	.word	0x00000000
	.align		4
        /*0004*/ 	.word	0xffffffff
	.align		4
        /*0008*/ 	.word	index@(_Z7findMinPiS_)
	.align		4
        /*000c*/ 	.word	index@(vprintf)
	.align		4
        /*0010*/ 	.word	0x00000000
	.align		4
        /*0014*/ 	.word	0xfffffffe
	.align		4
        /*0018*/ 	.word	0x00000000
	.align		4
        /*001c*/ 	.word	0xfffffffd
	.align		4
        /*0020*/ 	.word	0x00000000
	.align		4
        /*0024*/ 	.word	0xfffffffc


//--------------------- .nv.constant4             --------------------------
	.section	.nv.constant4,"a",@progbits
	.align	8
	.align		8
.nv.constant4:
        /*0000*/ 	.dword	vprintf
	.align		8
        /*0008*/ 	.dword	$str
	.align		8
        /*0010*/ 	.dword	$str$1


//--------------------- .text._Z7findMinPiS_      --------------------------
	.section	.text._Z7findMinPiS_,"ax",@progbits
	.align	128
        .global         _Z7findMinPiS_
        .type           _Z7findMinPiS_,@function
        .size           _Z7findMinPiS_,(.L_x_4 - _Z7findMinPiS_)
        .other          _Z7findMinPiS_,@"STO_CUDA_ENTRY STV_DEFAULT"
_Z7findMinPiS_:
.text._Z7findMinPiS_:
[----:B------:R-:W0:Y:S01]  /*0000*/  LDC R1, c[0x0][0x37c] ;  /* 0x0000df00ff017b82 */ /* 0x000e220000000800 */
[----:B------:R-:W1:Y:S07]  /*0010*/  S2R R2, SR_TID.X ;  /* 0x0000000000027919 */ /* 0x000e6e0000002100 */
[----:B------:R-:W1:Y:S01]  /*0020*/  LDC.64 R4, c[0x0][0x380] ;  /* 0x0000e000ff047b82 */ /* 0x000e620000000a00 */
[----:B------:R-:W2:Y:S01]  /*0030*/  LDCU.64 UR36, c[0x0][0x358] ;  /* 0x00006b00ff2477ac */ /* 0x000ea20008000a00 */
[----:B0-----:R-:W-:-:S02]  /*0040*/  VIADD R1, R1, 0xfffffff8 ;  /* 0xfffffff801017836 */ /* 0x001fc40000000000 */
[----:B-1----:R-:W-:-:S05]  /*0050*/  IMAD.WIDE.U32 R4, R2, 0x3d0900, R4 ;  /* 0x003d090002047825 */ /* 0x002fca00078e0004 */
[----:B--2---:R-:W2:Y:S04]  /*0060*/  LDG.E R7, desc[UR36][R4.64] ;  /* 0x0000002404077981 */ /* 0x004ea8000c1e1900 */
[----:B------:R-:W2:Y:S04]  /*0070*/  LDG.E R8, desc[UR36][R4.64+0x4] ;  /* 0x0000042404087981 */ /* 0x000ea8000c1e1900 */
[----:B------:R-:W3:Y:S04]  /*0080*/  LDG.E R11, desc[UR36][R4.64+0x8] ;  /* 0x00000824040b7981 */ /* 0x000ee8000c1e1900 */
[----:B------:R-:W3:Y:S04]  /*0090*/  LDG.E R10, desc[UR36][R4.64+0xc] ;  /* 0x00000c24040a7981 */ /* 0x000ee8000c1e1900 */
[----:B------:R-:W4:Y:S04]  /*00a0*/  LDG.E R25, desc[UR36][R4.64+0x10] ;  /* 0x0000102404197981 */ /* 0x000f28000c1e1900 */
[----:B------:R-:W4:Y:S04]  /*00b0*/  LDG.E R24, desc[UR36][R4.64+0x14] ;  /* 0x0000142404187981 */ /* 0x000f28000c1e1900 */
[----:B------:R-:W5:Y:S04]  /*00c0*/  LDG.E R16, desc[UR36][R4.64+0x18] ;  /* 0x0000182404107981 */ /* 0x000f68000c1e1900 */
        /* <DEDUP_REMOVED lines=14> */
[----:B------:R-:W5:Y:S01]  /*01b0*/  LDG.E R13, desc[UR36][R4.64+0x58] ;  /* 0x00005824040d7981 */ /* 0x000f62000c1e1900 */
[----:B--2---:R-:W-:-:S03]  /*01c0*/  VIMNMX3 R8, R7, 0x3b9aca00, R8, PT ;  /* 0x3b9aca000708780f */ /* 0x004fc60003800108 */
[----:B------:R-:W2:Y:S01]  /*01d0*/  LDG.E R7, desc[UR36][R4.64+0x50] ;  /* 0x0000502404077981 */ /* 0x000ea2000c1e1900 */
[----:B---3--:R-:W-:-:S03]  /*01e0*/  VIMNMX3 R8, R8, R11, R10, PT ;  /* 0x0000000b0808720f */ /* 0x008fc6000380010a */
[----:B------:R-:W3:Y:S04]  /*01f0*/  LDG.E R10, desc[UR36][R4.64+0x5c] ;  /* 0x00005c24040a7981 */ /* 0x000ee8000c1e1900 */
[----:B------:R-:W3:Y:S01]  /*0200*/  LDG.E R11, desc[UR36][R4.64+0x60] ;  /* 0x00006024040b7981 */ /* 0x000ee2000c1e1900 */
[----:B----4-:R-:W-:-:S03]  /*0210*/  VIMNMX3 R24, R8, R25, R24, PT ;  /* 0x000000190818720f */ /* 0x010fc60003800118 */
[----:B------:R-:W4:Y:S04]  /*0220*/  LDG.E R8, desc[UR36][R4.64+0x64] ;  /* 0x0000642404087981 */ /* 0x000f28000c1e1900 */
[----:B------:R-:W4:Y:S01]  /*0230*/  LDG.E R25, desc[UR36][R4.64+0x88] ;  /* 0x0000882404197981 */ /* 0x000f22000c1e1900 */
[----:B-----5:R-:W-:-:S03]  /*0240*/  VIMNMX3 R24, R24, R16, R17, PT ;  /* 0x000000101818720f */ /* 0x020fc60003800111 */
[----:B------:R-:W5:Y:S04]  /*0250*/  LDG.E R17, desc[UR36][R4.64+0x68] ;  /* 0x0000682404117981 */ /* 0x000f68000c1e1900 */
[----:B------:R-:W5:Y:S01]  /*0260*/  LDG.E R16, desc[UR36][R4.64+0x6c] ;  /* 0x00006c2404107981 */ /* 0x000f62000c1e1900 */
[----:B------:R-:W-:-:S03]  /*0270*/  VIMNMX3 R24, R24, R18, R19, PT ;  /* 0x000000121818720f */ /* 0x000fc60003800113 */
        /* <DEDUP_REMOVED lines=10> */
[----:B------:R-:W5:Y:S04]  /*0320*/  LDG.E R14, desc[UR36][R4.64+0x90] ;  /* 0x00009024040e7981 */ /* 0x000f68000c1e1900 */
[----:B------:R-:W5:Y:S01]  /*0330*/  LDG.E R15, desc[UR36][R4.64+0x94] ;  /* 0x00009424040f7981 */ /* 0x000f62000c1e1900 */
[----:B------:R-:W-:-:S03]  /*0340*/  VIMNMX3 R3, R26, R0, R3, PT ;  /* 0x000000001a03720f */ /* 0x000fc60003800103 */
[----:B------:R0:W5:Y:S01]  /*0350*/  LDG.E R0, desc[UR36][R4.64+0x98] ;  /* 0x0000982404007981 */ /* 0x000162000c1e1900 */
[----:B------:R-:W-:Y:S01]  /*0360*/  VIMNMX3 R3, R3, R9, R6, PT ;  /* 0x000000090303720f */ /* 0x000fe20003800106 */
[----:B------:R-:W1:Y:S01]  /*0370*/  LDCU UR4, c[0x0][0x2f8] ;  /* 0x00005f00ff0477ac */ /* 0x000e620008000800 */
[----:B------:R-:W1:Y:S01]  /*0380*/  LDCU UR5, c[0x0][0x2fc] ;  /* 0x00005f80ff0577ac */ /* 0x000e620008000800 */
[----:B0-----:R-:W-:-:S05]  /*0390*/  IADD3 R4, P1, PT, R4, 0x98, RZ ;  /* 0x0000009804047810 */ /* 0x001fca0007f3e0ff */
[----:B------:R-:W-:Y:S01]  /*03a0*/  IMAD.X R5, RZ, RZ, R5, P1 ;  /* 0x000000ffff057224 */ /* 0x000fe200008e0605 */
[----:B--2---:R-:W-:-:S04]  /*03b0*/  VIMNMX3 R3, R3, R7, R12, PT ;  /* 0x000000070303720f */ /* 0x004fc8000380010c */
[----:B---3--:R-:W-:-:S04]  /*03c0*/  VIMNMX3 R3, R3, R13, R10, PT ;  /* 0x0000000d0303720f */ /* 0x008fc8000380010a */
[----:B----4-:R-:W-:-:S04]  /*03d0*/  VIMNMX3 R3, R3, R11, R8, PT ;  /* 0x0000000b0303720f */ /* 0x010fc80003800108 */
[----:B-----5:R-:W-:-:S04]  /*03e0*/  VIMNMX3 R3, R3, R17, R16, PT ;  /* 0x000000110303720f */ /* 0x020fc80003800110 */
[----:B------:R-:W-:-:S04]  /*03f0*/  VIMNMX3 R3, R3, R19, R18, PT ;  /* 0x000000130303720f */ /* 0x000fc80003800112 */
[----:B------:R-:W-:-:S04]  /*0400*/  VIMNMX3 R3, R3, R21, R20, PT ;  /* 0x000000150303720f */ /* 0x000fc80003800114 */
[----:B------:R-:W-:-:S04]  /*0410*/  VIMNMX3 R3, R3, R23, R22, PT ;  /* 0x000000170303720f */ /* 0x000fc80003800116 */
[----:B------:R-:W-:Y:S02]  /*0420*/  VIMNMX3 R3, R3, R25, R24, PT ;  /* 0x000000190303720f */ /* 0x000fe40003800118 */
[----:B-1----:R-:W-:Y:S02]  /*0430*/  IADD3 R19, P0, PT, R1, UR4, RZ ;  /* 0x0000000401137c10 */ /* 0x002fe4000ff1e0ff */
[----:B------:R-:W-:-:S03]  /*0440*/  VIMNMX3 R3, R3, R14, R15, PT ;  /* 0x0000000e0303720f */ /* 0x000fc6000380010f */
[----:B------:R-:W-:Y:S01]  /*0450*/  IMAD.X R18, RZ, RZ, UR5, P0 ;  /* 0x00000005ff127e24 */ /* 0x000fe200080e06ff */
[----:B------:R-:W-:Y:S01]  /*0460*/  VIMNMX R23, PT, PT, R3, R0, PT ;  /* 0x0000000003177248 */ /* 0x000fe20003fe0100 */
[----:B------:R-:W-:-:S06]  /*0470*/  UMOV UR4, 0x24 ;  /* 0x0000002400047882 */ /* 0x000fcc0000000000 */
.L_x_0:
[----:B------:R-:W2:Y:S04]  /*0480*/  LDG.E R20, desc[UR36][R4.64+0x4] ;  /* 0x0000042404147981 */ /* 0x000ea8000c1e1900 */
        /* <DEDUP_REMOVED lines=19> */
[----:B--2---:R-:W-:-:S03]  /*05c0*/  VIMNMX3 R20, R23, R20, R21, PT ;  /* 0x000000141714720f */ /* 0x004fc60003800115 */
[----:B------:R-:W2:Y:S04]  /*05d0*/  LDG.E R21, desc[UR36][R4.64+0x58] ;  /* 0x0000582404157981 */ /* 0x000ea8000c1e1900 */
[----:B------:R-:W2:Y:S01]  /*05e0*/  LDG.E R23, desc[UR36][R4.64+0x60] ;  /* 0x0000602404177981 */ /* 0x000ea2000c1e1900 */
[----:B---3--:R-:W-:-:S03]  /*05f0*/  VIMNMX3 R22, R20, R27, R22, PT ;  /* 0x0000001b1416720f */ /* 0x008fc60003800116 */
[----:B------:R-:W2:Y:S01]  /*0600*/  LDG.E R20, desc[UR36][R4.64+0x54] ;  /* 0x0000542404147981 */ /* 0x000ea2000c1e1900 */
[----:B----4-:R-:W-:-:S03]  /*0610*/  VIMNMX3 R16, R22, R17, R16, PT ;  /* 0x000000111610720f */ /* 0x010fc60003800110 */
[----:B------:R-:W3:Y:S04]  /*0620*/  LDG.E R22, desc[UR36][R4.64+0x5c] ;  /* 0x00005c2404167981 */ /* 0x000ee8000c1e1900 */
[----:B------:R-:W4:Y:S01]  /*0630*/  LDG.E R17, desc[UR36][R4.64+0x8c] ;  /* 0x00008c2404117981 */ /* 0x000f22000c1e1900 */
[----:B-----5:R-:W-:-:S03]  /*0640*/  VIMNMX3 R16, R16, R12, R13, PT ;  /* 0x0000000c1010720f */ /* 0x020fc6000380010d */
[----:B------:R-:W5:Y:S04]  /*0650*/  LDG.E R12, desc[UR36][R4.64+0x64] ;  /* 0x00006424040c7981 */ /* 0x000f68000c1e1900 */
[----:B------:R-:W5:Y:S01]  /*0660*/  LDG.E R13, desc[UR36][R4.64+0x68] ;  /* 0x00006824040d7981 */ /* 0x000f62000c1e1900 */
[----:B------:R-:W-:-:S03]  /*0670*/  VIMNMX3 R16, R16, R0, R3, PT ;  /* 0x000000001010720f */ /* 0x000fc60003800103 */
[----:B------:R-:W4:Y:S04]  /*0680*/  LDG.E R3, desc[UR36][R4.64+0x6c] ;  /* 0x00006c2404037981 */ /* 0x000f28000c1e1900 */
[----:B------:R-:W4:Y:S01]  /*0690*/  LDG.E R0, desc[UR36][R4.64+0x70] ;  /* 0x0000702404007981 */ /* 0x000f22000c1e1900 */
        /* <DEDUP_REMOVED lines=11> */
[----:B------:R-:W4:Y:S04]  /*0750*/  LDG.E R15, desc[UR36][R4.64+0x94] ;  /* 0x00009424040f7981 */ /* 0x000f28000c1e1900 */
[----:B------:R-:W4:Y:S01]  /*0760*/  LDG.E R14, desc[UR36][R4.64+0x98] ;  /* 0x00009824040e7981 */ /* 0x000f22000c1e1900 */
[----:B------:R-:W-:-:S03]  /*0770*/  VIMNMX3 R26, R26, R24, R25, PT ;  /* 0x000000181a1a720f */ /* 0x000fc60003800119 */
[----:B------:R-:W4:Y:S04]  /*0780*/  LDG.E R25, desc[UR36][R4.64+0x9c] ;  /* 0x00009c2404197981 */ /* 0x000f28000c1e1900 */
[----:B------:R-:W4:Y:S01]  /*0790*/  LDG.E R24, desc[UR36][R4.64+0xa0] ;  /* 0x0000a02404187981 */ /* 0x000f22000c1e1900 */
[----:B--2---:R-:W-:-:S03]  /*07a0*/  VIMNMX3 R20, R26, R20, R21, PT ;  /* 0x000000141a14720f */ /* 0x004fc60003800115 */
[----:B------:R-:W2:Y:S01]  /*07b0*/  LDG.E R21, desc[UR36][R4.64+0xa4] ;  /* 0x0000a42404157981 */ /* 0x000ea2000c1e1900 */
[----:B---3--:R-:W-:-:S03]  /*07c0*/  VIMNMX3 R22, R20, R22, R23, PT ;  /* 0x000000161416720f */ /* 0x008fc60003800117 */
[----:B------:R-:W2:Y:S04]  /*07d0*/  LDG.E R20, desc[UR36][R4.64+0xa8] ;  /* 0x0000a82404147981 */ /* 0x000ea8000c1e1900 */
[----:B------:R-:W3:Y:S01]  /*07e0*/  LDG.E R23, desc[UR36][R4.64+0xdc] ;  /* 0x0000dc2404177981 */ /* 0x000ee2000c1e1900 */
[----:B-----5:R-:W-:-:S03]  /*07f0*/  VIMNMX3 R22, R22, R12, R13, PT ;  /* 0x0000000c1616720f */ /* 0x020fc6000380010d */
[----:B------:R-:W5:Y:S04]  /*0800*/  LDG.E R13, desc[UR36][R4.64+0xac] ;  /* 0x0000ac24040d7981 */ /* 0x000f68000c1e1900 */
[----:B------:R-:W5:Y:S01]  /*0810*/  LDG.E R12, desc[UR36][R4.64+0xb0] ;  /* 0x0000b024040c7981 */ /* 0x000f62000c1e1900 */
[----:B----4-:R-:W-:-:S03]  /*0820*/  VIMNMX3 R22, R22, R3, R0, PT ;  /* 0x000000031616720f */ /* 0x010fc60003800100 */
[----:B------:R-:W4:Y:S04]  /*0830*/  LDG.E R3, desc[UR36][R4.64+0xb4] ;  /* 0x0000b42404037981 */ /* 0x000f28000c1e1900 */
[----:B------:R-:W4:Y:S01]  /*0840*/  LDG.E R0, desc[UR36][R4.64+0xb8] ;  /* 0x0000b82404007981 */ /* 0x000f22000c1e1900 */
[----:B------:R-:W-:-:S03]  /*0850*/  VIMNMX3 R22, R22, R11, R10, PT ;  /* 0x0000000b1616720f */ /* 0x000fc6000380010a */
[----:B------:R-:W3:Y:S04]  /*0860*/  LDG.E R11, desc[UR36][R4.64+0xbc] ;  /* 0x0000bc24040b7981 */ /* 0x000ee8000c1e1900 */
[----:B------:R-:W3:Y:S01]  /*0870*/  LDG.E R10, desc[UR36][R4.64+0xc0] ;  /* 0x0000c024040a7981 */ /* 0x000ee2000c1e1900 */
[----:B------:R-:W-:-:S03]  /*0880*/  VIMNMX3 R22, R22, R9, R8, PT ;  /* 0x000000091616720f */ /* 0x000fc60003800108 */
[----:B------:R-:W3:Y:S04]  /*0890*/  LDG.E R9, desc[UR36][R4.64+0xc4] ;  /* 0x0000c42404097981 */ /* 0x000ee8000c1e1900 */
[----:B------:R-:W3:Y:S01]  /*08a0*/  LDG.E R8, desc[UR36][R4.64+0xc8] ;  /* 0x0000c82404087981 */ /* 0x000ee2000c1e1900 */
[----:B------:R-:W-:-:S03]  /*08b0*/  VIMNMX3 R22, R22, R7, R6, PT ;  /* 0x000000071616720f */ /* 0x000fc60003800106 */
[----:B------:R-:W3:Y:S01]  /*08c0*/  LDG.E R7, desc[UR36][R4.64+0xcc] ;  /* 0x0000cc2404077981 */ /* 0x000ee2000c1e1900 */
[----:B------:R-:W-:-:S03]  /*08d0*/  VIMNMX3 R22, R22, R17, R16, PT ;  /* 0x000000111616720f */ /* 0x000fc60003800110 */
[----:B------:R-:W3:Y:S04]  /*08e0*/  LDG.E R6, desc[UR36][R4.64+0xd0] ;  /* 0x0000d02404067981 */ /* 0x000ee8000c1e1900 */
[----:B------:R-:W3:Y:S04]  /*08f0*/  LDG.E R16, desc[UR36][R4.64+0xd4] ;  /* 0x0000d42404107981 */ /* 0x000ee8000c1e1900 */
[----:B------:R-:W3:Y:S01]  /*0900*/  LDG.E R17, desc[UR36][R4.64+0xd8] ;  /* 0x0000d82404117981 */ /* 0x000ee2000c1e1900 */
[----:B------:R-:W-:-:S03]  /*0910*/  VIMNMX3 R26, R22, R15, R14, PT ;  /* 0x0000000f161a720f */ /* 0x000fc6000380010e */
[----:B------:R-:W3:Y:S04]  /*0920*/  LDG.E R22, desc[UR36][R4.64+0xe0] ;  /* 0x0000e02404167981 */ /* 0x000ee8000c1e1900 */
[----:B------:R-:W3:Y:S01]  /*0930*/  LDG.E R15, desc[UR36][R4.64+0xe4] ;  /* 0x0000e424040f7981 */ /* 0x000ee2000c1e1900 */
[----:B------:R-:W-:-:S03]  /*0940*/  VIMNMX3 R26, R26, R25, R24, PT ;  /* 0x000000191a1a720f */ /* 0x000fc60003800118 */
[----:B------:R-:W3:Y:S04]  /*0950*/  LDG.E R14, desc[UR36][R4.64+0xe8] ;  /* 0x0000e824040e7981 */ /* 0x000ee8000c1e1900 */
[----:B------:R-:W3:Y:S04]  /*0960*/  LDG.E R25, desc[UR36][R4.64+0xec] ;  /* 0x0000ec2404197981 */ /* 0x000ee8000c1e1900 */
[----:B------:R0:W3:Y:S01]  /*0970*/  LDG.E R24, desc[UR36][R4.64+0xf0] ;  /* 0x0000f02404187981 */ /* 0x0000e2000c1e1900 */
[----:B------:R-:W-:-:S04]  /*0980*/  UIADD3 UR4, UPT, UPT, UR4, 0x3c, URZ ;  /* 0x0000003c04047890 */ /* 0x000fc8000fffe0ff */
[----:B------:R-:W-:Y:S01]  /*0990*/  UISETP.NE.AND UP0, UPT, UR4, 0xf423c, UPT ;  /* 0x000f423c0400788c */ /* 0x000fe2000bf05270 */
[----:B0-----:R-:W-:-:S05]  /*09a0*/  IADD3 R4, P0, PT, R4, 0xf0, RZ ;  /* 0x000000f004047810 */ /* 0x001fca0007f1e0ff */
[----:B------:R-:W-:Y:S01]  /*09b0*/  IMAD.X R5, RZ, RZ, R5, P0 ;  /* 0x000000ffff057224 */ /* 0x000fe200000e0605 */
[----:B--2---:R-:W-:-:S04]  /*09c0*/  VIMNMX3 R20, R26, R21, R20, PT ;  /* 0x000000151a14720f */ /* 0x004fc80003800114 */
[----:B-----5:R-:W-:-:S04]  /*09d0*/  VIMNMX3 R12, R20, R13, R12, PT ;  /* 0x0000000d140c720f */ /* 0x020fc8000380010c */
[----:B----4-:R-:W-:-:S04]  /*09e0*/  VIMNMX3 R0, R12, R3, R0, PT ;  /* 0x000000030c00720f */ /* 0x010fc80003800100 */
[----:B---3--:R-:W-:-:S04]  /*09f0*/  VIMNMX3 R0, R0, R11, R10, PT ;  /* 0x0000000b0000720f */ /* 0x008fc8000380010a */
[----:B------:R-:W-:-:S04]  /*0a00*/  VIMNMX3 R0, R0, R9, R8, PT ;  /* 0x000000090000720f */ /* 0x000fc80003800108 */
[----:B------:R-:W-:-:S04]  /*0a10*/  VIMNMX3 R0, R0, R7, R6, PT ;  /* 0x000000070000720f */ /* 0x000fc80003800106 */
[----:B------:R-:W-:-:S04]  /*0a20*/  VIMNMX3 R0, R0, R16, R17, PT ;  /* 0x000000100000720f */ /* 0x000fc80003800111 */
[----:B------:R-:W-:-:S04]  /*0a30*/  VIMNMX3 R0, R0, R23, R22, PT ;  /* 0x000000170000720f */ /* 0x000fc80003800116 */
[----:B------:R-:W-:-:S04]  /*0a40*/  VIMNMX3 R14, R0, R15, R14, PT ;  /* 0x0000000f000e720f */ /* 0x000fc8000380010e */
[----:B------:R-:W-:Y:S01]  /*0a50*/  VIMNMX3 R23, R14, R25, R24, PT ;  /* 0x000000190e17720f */ /* 0x000fe20003800118 */
[----:B------:R-:W-:Y:S06]  /*0a60*/  BRA.U UP0, `(.L_x_0) ;  /* 0xfffffff900847547 */ /* 0x000fec000b83ffff */
[----:B------:R-:W-:Y:S01]  /*0a70*/  MOV R22, 0x0 ;  /* 0x0000000000167802 */ /* 0x000fe20000000f00 */
[----:B------:R-:W0:Y:S01]  /*0a80*/  LDCU.64 UR4, c[0x4][0x8] ;  /* 0x01000100ff0477ac */ /* 0x000e220008000a00 */
[----:B------:R-:W-:Y:S02]  /*0a90*/  CS2R R6, SRZ ;  /* 0x0000000000067805 */ /* 0x000fe4000001ff00 */
[----:B------:R1:W2:Y:S01]  /*0aa0*/  LDC.64 R8, c[0x4][R22] ;  /* 0x0100000016087b82 */ /* 0x0002a20000000a00 */
[----:B0-----:R-:W-:Y:S02]  /*0ab0*/  IMAD.U32 R4, RZ, RZ, UR4 ;  /* 0x00000004ff047e24 */ /* 0x001fe4000f8e00ff */
[----:B-1----:R-:W-:-:S07]  /*0ac0*/  IMAD.U32 R5, RZ, RZ, UR5 ;  /* 0x00000005ff057e24 */ /* 0x002fce000f8e00ff */
[----:B------:R-:W-:-:S07]  /*0ad0*/  LEPC R20, `(.L_x_1) ;  /* 0x000000001014794e */ /* 0x000fce0000000000 */
[----:B--2---:R-:W-:Y:S05]  /*0ae0*/  CALL.ABS.NOINC R8 ;  /* 0x0000000008007343 */ /* 0x004fea0003c00000 */
.L_x_1:
[----:B------:R-:W0:Y:S01]  /*0af0*/  LDC.64 R16, c[0x0][0x388] ;  /* 0x0000e200ff107b82 */ /* 0x000e220000000a00 */
[----:B------:R-:W1:Y:S01]  /*0b00*/  LDCU.64 UR4, c[0x4][0x10] ;  /* 0x01000200ff0477ac */ /* 0x000e620008000a00 */
[----:B0-----:R-:W-:-:S05]  /*0b10*/  IMAD.WIDE.U32 R16, R2, 0x4, R16 ;  /* 0x0000000402107825 */ /* 0x001fca00078e0010 */
[----:B------:R-:W2:Y:S01]  /*0b20*/  LDG.E R3, desc[UR36][R16.64] ;  /* 0x0000002410037981 */ /* 0x000ea2000c1e1900 */
[----:B------:R0:W3:Y:S01]  /*0b30*/  LDC.64 R8, c[0x4][R22] ;  /* 0x0100000016087b82 */ /* 0x0000e20000000a00 */
[----:B-1----:R-:W-:Y:S02]  /*0b40*/  IMAD.U32 R4, RZ, RZ, UR4 ;  /* 0x00000004ff047e24 */ /* 0x002fe4000f8e00ff */
[----:B------:R-:W-:Y:S02]  /*0b50*/  IMAD.U32 R5, RZ, RZ, UR5 ;  /* 0x00000005ff057e24 */ /* 0x000fe4000f8e00ff */
[----:B------:R-:W-:Y:S02]  /*0b60*/  IMAD.MOV.U32 R6, RZ, RZ, R19 ;  /* 0x000000ffff067224 */ /* 0x000fe400078e0013 */
[----:B------:R-:W-:Y:S01]  /*0b70*/  IMAD.MOV.U32 R7, RZ, RZ, R18 ;  /* 0x000000ffff077224 */ /* 0x000fe200078e0012 */
[----:B--23--:R0:W-:Y:S06]  /*0b80*/  STL.64 [R1], R2 ;  /* 0x0000000201007387 */ /* 0x00c1ec0000100a00 */
[----:B------:R-:W-:-:S07]  /*0b90*/  LEPC R20, `(.L_x_2) ;  /* 0x000000001014794e */ /* 0x000fce0000000000 */
[----:B0-----:R-:W-:Y:S05]  /*0ba0*/  CALL.ABS.NOINC R8 ;  /* 0x0000000008007343 */ /* 0x001fea0003c00000 */
.L_x_2:
[----:B------:R-:W-:Y:S01]  /*0bb0*/  STG.E desc[UR36][R16.64], R23 ;  /* 0x0000001710007986 */ /* 0x000fe2000c101924 */
[----:B------:R-:W-:Y:S05]  /*0bc0*/  EXIT ;  /* 0x000000000000794d */ /* 0x000fea0003800000 */
.L_x_3:
[----:B------:R-:W-:-:S00]  /*0bd0*/  BRA `(.L_x_3) ;  /* 0xfffffffc00fc7947 */ /* 0x000fc0000383ffff */
[----:B------:R-:W-:-:S00]  /*0be0*/  NOP ;  /* 0x0000000000007918 */ /* 0x000fc00000000000 */
        /* <DEDUP_REMOVED lines=9> */
.L_x_4:


//--------------------- .nv.global.init           --------------------------
	.section	.nv.global.init,"aw",@progbits
.nv.global.init:
	.type		$str,@object
	.size		$str,($str$1 - $str)
$str:
        /*0000*/ 	.byte	0x68, 0x65, 0x72, 0x65, 0x20, 0x33, 0x0a, 0x00
	.type		$str$1,@object
	.size		$str$1,(.L_1 - $str$1)
$str$1:
        /*0008*/ 	.byte	0x6d, 0x69, 0x6e, 0x20, 0x66, 0x6f, 0x72, 0x20, 0x74, 0x68, 0x72, 0x65, 0x61, 0x64, 0x20, 0x25
        /*0018*/ 	.byte	0x64, 0x3a, 0x20, 0x25, 0x64, 0x0a, 0x00
.L_1:


//--------------------- .nv.shared.reserved.0     --------------------------
	.section	.nv.shared.reserved.0,"aw",@nobits
	.weak		__nv_reservedSMEM_offset_0_alias
	.size		__nv_reservedSMEM_offset_0_alias, 0, 64
	.other		__nv_reservedSMEM_offset_0_alias,@"STO_CUDA_RESERVED_SHARED STV_DEFAULT"
__nv_reservedSMEM_offset_0_alias:
	.zero		0
	.zero		64


//--------------------- .nv.constant0._Z7findMinPiS_ --------------------------
	.section	.nv.constant0._Z7findMinPiS_,"a",@progbits
	.sectionflags	@""
	.align	4
.nv.constant0._Z7findMinPiS_:
	.zero		912


//--------------------- SYMBOLS --------------------------

	.type		.nv.reservedSmem.offset0,@object
	.size		.nv.reservedSmem.offset0,0x4
	.type		vprintf,@function
